//
// Generated by NVIDIA NVVM Compiler
//
// Compiler Build ID: CL-36424714
// Cuda compilation tools, release 13.0, V13.0.88
// Based on NVVM 20.0.0
//

.version 9.0
.target sm_100
.address_size 64

	// .globl	_Z26hillis_steele_scan_forwardPfS_i
.extern .shared .align 16 .b8 sdata[];

.visible .entry _Z26hillis_steele_scan_forwardPfS_i(
	.param .u64 .ptr .align 1 _Z26hillis_steele_scan_forwardPfS_i_param_0,
	.param .u64 .ptr .align 1 _Z26hillis_steele_scan_forwardPfS_i_param_1,
	.param .u32 _Z26hillis_steele_scan_forwardPfS_i_param_2
)
{
	.reg .pred 	%p<5>;
	.reg .b32 	%r<17>;
	.reg .b32 	%f<5>;
	.reg .b64 	%rd<10>;

	ld.param.u64 	%rd3, [_Z26hillis_steele_scan_forwardPfS_i_param_0];
	ld.param.u64 	%rd4, [_Z26hillis_steele_scan_forwardPfS_i_param_1];
	ld.param.u32 	%r8, [_Z26hillis_steele_scan_forwardPfS_i_param_2];
	cvta.to.global.u64 	%rd1, %rd3;
	cvta.to.global.u64 	%rd5, %rd4;
	mov.u32 	%r9, %ntid.x;
	mov.u32 	%r10, %ctaid.x;
	mov.u32 	%r11, %tid.x;
	mad.lo.s32 	%r12, %r9, %r10, %r11;
	mul.wide.s32 	%rd6, %r12, 4;
	add.s64 	%rd7, %rd5, %rd6;
	ld.global.f32 	%f1, [%rd7];
	add.s64 	%rd2, %rd1, %rd6;
	st.global.f32 	[%rd2], %f1;
	setp.lt.s32 	%p1, %r8, 2;
	add.s32 	%r15, %r12, 1;
	setp.ge.s32 	%p2, %r15, %r8;
	or.pred  	%p3, %p1, %p2;
	@%p3 bra 	$L__BB0_3;
	mov.b32 	%r16, 1;
$L__BB0_2:
	bar.sync 	0;
	ld.global.f32 	%f2, [%rd2];
	bar.sync 	0;
	mul.wide.s32 	%rd8, %r15, 4;
	add.s64 	%rd9, %rd1, %rd8;
	ld.global.f32 	%f3, [%rd9];
	add.f32 	%f4, %f2, %f3;
	st.global.f32 	[%rd9], %f4;
	shl.b32 	%r16, %r16, 1;
	add.s32 	%r15, %r16, %r12;
	max.s32 	%r14, %r16, %r15;
	setp.lt.s32 	%p4, %r14, %r8;
	@%p4 bra 	$L__BB0_2;
$L__BB0_3:
	ret;

}
	// .globl	_Z27hillis_steele_scan_backwardPfS_
.visible .entry _Z27hillis_steele_scan_backwardPfS_(
	.param .u64 .ptr .align 1 _Z27hillis_steele_scan_backwardPfS__param_0,
	.param .u64 .ptr .align 1 _Z27hillis_steele_scan_backwardPfS__param_1
)
{
	.reg .pred 	%p<3>;
	.reg .b32 	%r<10>;
	.reg .b32 	%f<5>;
	.reg .b64 	%rd<10>;

	ld.param.u64 	%rd3, [_Z27hillis_steele_scan_backwardPfS__param_0];
	ld.param.u64 	%rd4, [_Z27hillis_steele_scan_backwardPfS__param_1];
	cvta.to.global.u64 	%rd1, %rd3;
	cvta.to.global.u64 	%rd5, %rd4;
	mov.u32 	%r4, %ntid.x;
	mov.u32 	%r5, %ctaid.x;
	mov.u32 	%r6, %tid.x;
	mad.lo.s32 	%r1, %r4, %r5, %r6;
	mul.wide.s32 	%rd6, %r1, 4;
	add.s64 	%rd7, %rd5, %rd6;
	ld.global.f32 	%f1, [%rd7];
	add.s64 	%rd2, %rd1, %rd6;
	st.global.f32 	[%rd2], %f1;
	setp.lt.s32 	%p1, %r1, 1;
	@%p1 bra 	$L__BB1_3;
	mov.b32 	%r9, 1;
$L__BB1_2:
	bar.sync 	0;
	sub.s32 	%r8, %r1, %r9;
	mul.wide.s32 	%rd8, %r8, 4;
	add.s64 	%rd9, %rd1, %rd8;
	ld.global.f32 	%f2, [%rd9];
	bar.sync 	0;
	ld.global.f32 	%f3, [%rd2];
	add.f32 	%f4, %f2, %f3;
	st.global.f32 	[%rd2], %f4;
	shl.b32 	%r9, %r9, 1;
	setp.le.s32 	%p2, %r9, %r1;
	@%p2 bra 	$L__BB1_2;
$L__BB1_3:
	ret;

}
	// .globl	_Z33shared_hillis_steele_scan_forwardPfS_i
.visible .entry _Z33shared_hillis_steele_scan_forwardPfS_i(
	.param .u64 .ptr .align 1 _Z33shared_hillis_steele_scan_forwardPfS_i_param_0,
	.param .u64 .ptr .align 1 _Z33shared_hillis_steele_scan_forwardPfS_i_param_1,
	.param .u32 _Z33shared_hillis_steele_scan_forwardPfS_i_param_2
)
{
	.reg .pred 	%p<5>;
	.reg .b32 	%r<13>;
	.reg .b32 	%f<8>;
	.reg .b64 	%rd<9>;

	ld.param.u64 	%rd1, [_Z33shared_hillis_steele_scan_forwardPfS_i_param_0];
	ld.param.u64 	%rd2, [_Z33shared_hillis_steele_scan_forwardPfS_i_param_1];
	ld.param.u32 	%r5, [_Z33shared_hillis_steele_scan_forwardPfS_i_param_2];
	mov.u32 	%r1, %tid.x;
	setp.ge.s32 	%p1, %r1, %r5;
	@%p1 bra 	$L__BB2_7;
	cvta.to.global.u64 	%rd3, %rd2;
	mul.wide.u32 	%rd4, %r1, 4;
	add.s64 	%rd5, %rd3, %rd4;
	ld.global.f32 	%f7, [%rd5];
	shl.b32 	%r6, %r1, 2;
	mov.u32 	%r7, sdata;
	add.s32 	%r2, %r7, %r6;
	st.shared.f32 	[%r2], %f7;
	setp.lt.u32 	%p2, %r5, 2;
	@%p2 bra 	$L__BB2_6;
	mov.b32 	%r12, 1;
$L__BB2_3:
	add.s32 	%r9, %r12, %r1;
	setp.ge.s32 	%p3, %r9, %r5;
	@%p3 bra 	$L__BB2_7;
	bar.sync 	0;
	ld.shared.f32 	%f4, [%r2];
	bar.sync 	0;
	shl.b32 	%r10, %r12, 2;
	add.s32 	%r11, %r2, %r10;
	ld.shared.f32 	%f5, [%r11];
	add.f32 	%f6, %f4, %f5;
	st.shared.f32 	[%r11], %f6;
	shl.b32 	%r12, %r12, 1;
	setp.lt.s32 	%p4, %r12, %r5;
	@%p4 bra 	$L__BB2_3;
	ld.shared.f32 	%f7, [%r2];
$L__BB2_6:
	cvta.to.global.u64 	%rd6, %rd1;
	add.s64 	%rd8, %rd6, %rd4;
	st.global.f32 	[%rd8], %f7;
$L__BB2_7:
	ret;

}
	// .globl	_Z34shared_hillis_steele_scan_backwardPfS_i
.visible .entry _Z34shared_hillis_steele_scan_backwardPfS_i(
	.param .u64 .ptr .align 1 _Z34shared_hillis_steele_scan_backwardPfS_i_param_0,
	.param .u64 .ptr .align 1 _Z34shared_hillis_steele_scan_backwardPfS_i_param_1,
	.param .u32 _Z34shared_hillis_steele_scan_backwardPfS_i_param_2
)
{
	.reg .pred 	%p<4>;
	.reg .b32 	%r<14>;
	.reg .b32 	%f<7>;
	.reg .b64 	%rd<9>;

	ld.param.u64 	%rd1, [_Z34shared_hillis_steele_scan_backwardPfS_i_param_0];
	ld.param.u64 	%rd2, [_Z34shared_hillis_steele_scan_backwardPfS_i_param_1];
	ld.param.u32 	%r5, [_Z34shared_hillis_steele_scan_backwardPfS_i_param_2];
	mov.u32 	%r1, %tid.x;
	setp.ge.s32 	%p1, %r1, %r5;
	@%p1 bra 	$L__BB3_5;
	cvta.to.global.u64 	%rd3, %rd2;
	mul.wide.u32 	%rd4, %r1, 4;
	add.s64 	%rd5, %rd3, %rd4;
	ld.global.f32 	%f6, [%rd5];
	shl.b32 	%r6, %r1, 2;
	mov.u32 	%r7, sdata;
	add.s32 	%r2, %r7, %r6;
	st.shared.f32 	[%r2], %f6;
	setp.eq.s32 	%p2, %r1, 0;
	@%p2 bra 	$L__BB3_4;
	mov.b32 	%r13, 1;
$L__BB3_3:
	bar.sync 	0;
	sub.s32 	%r9, %r1, %r13;
	shl.b32 	%r10, %r9, 2;
	add.s32 	%r12, %r7, %r10;
	ld.shared.f32 	%f4, [%r12];
	bar.sync 	0;
	ld.shared.f32 	%f5, [%r2];
	add.f32 	%f6, %f4, %f5;
	st.shared.f32 	[%r2], %f6;
	shl.b32 	%r13, %r13, 1;
	setp.le.u32 	%p3, %r13, %r1;
	@%p3 bra 	$L__BB3_3;
$L__BB3_4:
	cvta.to.global.u64 	%rd6, %rd1;
	add.s64 	%rd8, %rd6, %rd4;
	st.global.f32 	[%rd8], %f6;
$L__BB3_5:
	ret;

}


// ===== COMPILED SASS (sm_100) =====

	.target	sm_100

	.elftype	@"ET_EXEC"


//--------------------- .note.nv.tkinfo           --------------------------
	.section	.note.nv.tkinfo,"",@"SHT_NOTE"
	.sectionflags	@"SHF_NOTE_NV_TKINFO"
	.tkinfo
        /*0018*/ 	.word	0x00000002
        /*0030*/ 	.string	""
        /*0030*/ 	.string	"ptxas"
        /*0030*/ 	.string	"Cuda compilation tools, release 13.0, V13.0.88"
        /*0030*/ 	.string	"Build cuda_13.0.r13.0/compiler.36424714_0"
        /*0030*/ 	.string	"-arch sm_100 -m 64 "



//--------------------- .note.nv.cuinfo           --------------------------
	.section	.note.nv.cuinfo,"",@"SHT_NOTE"
	.sectionflags	@"SHF_NOTE_NV_CUINFO"
        /*0018*/ 	.short	0x0002
        /*001a*/ 	.short	0x0064
        /*001c*/ 	.short	0x0082
	.zero		2


//--------------------- .nv.info                  --------------------------
	.section	.nv.info,"",@"SHT_CUDA_INFO"
	.align	4


	//----- nvinfo : EIATTR_REGCOUNT
	.align		4
        /*0000*/ 	.byte	0x04, 0x2f
        /*0002*/ 	.short	(.L_1 - .L_0)
	.align		4
.L_0:
        /*0004*/ 	.word	index@(_Z26hillis_steele_scan_forwardPfS_i)
        /*0008*/ 	.word	0x00000010


	//----- nvinfo : EIATTR_FRAME_SIZE
	.align		4
.L_1:
        /*000c*/ 	.byte	0x04, 0x11
        /*000e*/ 	.short	(.L_3 - .L_2)
	.align		4
.L_2:
        /*0010*/ 	.word	index@(_Z26hillis_steele_scan_forwardPfS_i)
        /*0014*/ 	.word	0x00000000


	//----- nvinfo : EIATTR_REGCOUNT
	.align		4
.L_3:
        /*0018*/ 	.byte	0x04, 0x2f
        /*001a*/ 	.short	(.L_5 - .L_4)
	.align		4
.L_4:
        /*001c*/ 	.word	index@(_Z27hillis_steele_scan_backwardPfS_)
        /*0020*/ 	.word	0x0000000e


	//----- nvinfo : EIATTR_FRAME_SIZE
	.align		4
.L_5:
        /*0024*/ 	.byte	0x04, 0x11
        /*0026*/ 	.short	(.L_7 - .L_6)
	.align		4
.L_6:
        /*0028*/ 	.word	index@(_Z27hillis_steele_scan_backwardPfS_)
        /*002c*/ 	.word	0x00000000


	//----- nvinfo : EIATTR_REGCOUNT
	.align		4
.L_7:
        /*0030*/ 	.byte	0x04, 0x2f
        /*0032*/ 	.short	(.L_9 - .L_8)
	.align		4
.L_8:
        /*0034*/ 	.word	index@(_Z33shared_hillis_steele_scan_forwardPfS_i)
        /*0038*/ 	.word	0x0000000a


	//----- nvinfo : EIATTR_FRAME_SIZE
	.align		4
.L_9:
        /*003c*/ 	.byte	0x04, 0x11
        /*003e*/ 	.short	(.L_11 - .L_10)
	.align		4
.L_10:
        /*0040*/ 	.word	index@(_Z33shared_hillis_steele_scan_forwardPfS_i)
        /*0044*/ 	.word	0x00000000


	//----- nvinfo : EIATTR_REGCOUNT
	.align		4
.L_11:
        /*0048*/ 	.byte	0x04, 0x2f
        /*004a*/ 	.short	(.L_13 - .L_12)
	.align		4
.L_12:
        /*004c*/ 	.word	index@(_Z34shared_hillis_steele_scan_backwardPfS_i)
        /*0050*/ 	.word	0x0000000a


	//----- nvinfo : EIATTR_FRAME_SIZE
	.align		4
.L_13:
        /*0054*/ 	.byte	0x04, 0x11
        /*0056*/ 	.short	(.L_15 - .L_14)
	.align		4
.L_14:
        /*0058*/ 	.word	index@(_Z34shared_hillis_steele_scan_backwardPfS_i)
        /*005c*/ 	.word	0x00000000


	//----- nvinfo : EIATTR_MIN_STACK_SIZE
	.align		4
.L_15:
        /*0060*/ 	.byte	0x04, 0x12
        /*0062*/ 	.short	(.L_17 - .L_16)
	.align		4
.L_16:
        /*0064*/ 	.word	index@(_Z34shared_hillis_steele_scan_backwardPfS_i)
        /*0068*/ 	.word	0x00000000


	//----- nvinfo : EIATTR_MIN_STACK_SIZE
	.align		4
.L_17:
        /*006c*/ 	.byte	0x04, 0x12
        /*006e*/ 	.short	(.L_19 - .L_18)
	.align		4
.L_18:
        /*0070*/ 	.word	index@(_Z33shared_hillis_steele_scan_forwardPfS_i)
        /*0074*/ 	.word	0x00000000


	//----- nvinfo : EIATTR_MIN_STACK_SIZE
	.align		4
.L_19:
        /*0078*/ 	.byte	0x04, 0x12
        /*007a*/ 	.short	(.L_21 - .L_20)
	.align		4
.L_20:
        /*007c*/ 	.word	index@(_Z27hillis_steele_scan_backwardPfS_)
        /*0080*/ 	.word	0x00000000


	//----- nvinfo : EIATTR_MIN_STACK_SIZE
	.align		4
.L_21:
        /*0084*/ 	.byte	0x04, 0x12
        /*0086*/ 	.short	(.L_23 - .L_22)
	.align		4
.L_22:
        /*0088*/ 	.word	index@(_Z26hillis_steele_scan_forwardPfS_i)
        /*008c*/ 	.word	0x00000000
.L_23:


//--------------------- .nv.compat                --------------------------
	.section	.nv.compat,"",@"SHT_CUDA_COMPAT_INFO"
	.align	4
        /*0000*/ 	.byte	0x02, 0x09, 0x00, 0x00, 0x02, 0x02, 0x01, 0x00, 0x02, 0x05, 0x05, 0x00, 0x03, 0x07, 0x01, 0x01
        /*0010*/ 	.byte	0x02, 0x03, 0x00, 0x00, 0x02, 0x06, 0x01, 0x00, 0x04, 0x0b, 0x08, 0x00, 0x09, 0x00, 0x00, 0x00
        /*0020*/ 	.byte	0x00, 0x00, 0x00, 0x00


//--------------------- .nv.info._Z34shared_hillis_steele_scan_backwardPfS_i --------------------------
	.section	.nv.info._Z34shared_hillis_steele_scan_backwardPfS_i,"",@"SHT_CUDA_INFO"
	.sectionflags	@""
	.align	4


	//----- nvinfo : EIATTR_CUDA_API_VERSION
	.align		4
        /*0000*/ 	.byte	0x04, 0x37
        /*0002*/ 	.short	(.L_25 - .L_24)
.L_24:
        /*0004*/ 	.word	0x00000082


	//----- nvinfo : EIATTR_KPARAM_INFO
	.align		4
.L_25:
        /*0008*/ 	.byte	0x04, 0x17
        /*000a*/ 	.short	(.L_27 - .L_26)
.L_26:
        /*000c*/ 	.word	0x00000000
        /*0010*/ 	.short	0x0002
        /*0012*/ 	.short	0x0010
        /*0014*/ 	.byte	0x00, 0xf0, 0x11, 0x00


	//----- nvinfo : EIATTR_KPARAM_INFO
	.align		4
.L_27:
        /*0018*/ 	.byte	0x04, 0x17
        /*001a*/ 	.short	(.L_29 - .L_28)
.L_28:
        /*001c*/ 	.word	0x00000000
        /*0020*/ 	.short	0x0001
        /*0022*/ 	.short	0x0008
        /*0024*/ 	.byte	0x00, 0xf5, 0x21, 0x00


	//----- nvinfo : EIATTR_KPARAM_INFO
	.align		4
.L_29:
        /*0028*/ 	.byte	0x04, 0x17
        /*002a*/ 	.short	(.L_31 - .L_30)
.L_30:
        /*002c*/ 	.word	0x00000000
        /*0030*/ 	.short	0x0000
        /*0032*/ 	.short	0x0000
        /*0034*/ 	.byte	0x00, 0xf5, 0x21, 0x00


	//----- nvinfo : EIATTR_SPARSE_MMA_MASK
	.align		4
.L_31:
        /*0038*/ 	.byte	0x03, 0x50
        /*003a*/ 	.short	0x0000


	//----- nvinfo : EIATTR_MAXREG_COUNT
	.align		4
        /*003c*/ 	.byte	0x03, 0x1b
        /*003e*/ 	.short	0x00ff


	//----- nvinfo : EIATTR_NUM_BARRIERS
	.align		4
        /*0040*/ 	.byte	0x02, 0x4c
        /*0042*/ 	.byte	0x01
	.zero		1


	//----- nvinfo : EIATTR_MERCURY_ISA_VERSION
	.align		4
        /*0044*/ 	.byte	0x03, 0x5f
        /*0046*/ 	.short	0x0101


	//----- nvinfo : EIATTR_VRC_CTA_INIT_COUNT
	.align		4
        /*0048*/ 	.byte	0x02, 0x4a
	.zero		1
	.zero		1


	//----- nvinfo : EIATTR_EXIT_INSTR_OFFSETS
	.align		4
        /*004c*/ 	.byte	0x04, 0x1c
        /*004e*/ 	.short	(.L_33 - .L_32)


	//   ....[0]....
.L_32:
        /*0050*/ 	.word	0x00000040


	//   ....[1]....
        /*0054*/ 	.word	0x00000200


	//----- nvinfo : EIATTR_CRS_STACK_SIZE
	.align		4
.L_33:
        /*0058*/ 	.byte	0x04, 0x1e
        /*005a*/ 	.short	(.L_35 - .L_34)
.L_34:
        /*005c*/ 	.word	0x00000000


	//----- nvinfo : EIATTR_CBANK_PARAM_SIZE
	.align		4
.L_35:
        /*0060*/ 	.byte	0x03, 0x19
        /*0062*/ 	.short	0x0014


	//----- nvinfo : EIATTR_PARAM_CBANK
	.align		4
        /*0064*/ 	.byte	0x04, 0x0a
        /*0066*/ 	.short	(.L_37 - .L_36)
	.align		4
.L_36:
        /*0068*/ 	.word	index@(.nv.constant0._Z34shared_hillis_steele_scan_backwardPfS_i)
        /*006c*/ 	.short	0x0380
        /*006e*/ 	.short	0x0014


	//----- nvinfo : EIATTR_SW_WAR
	.align		4
.L_37:
        /*0070*/ 	.byte	0x04, 0x36
        /*0072*/ 	.short	(.L_39 - .L_38)
.L_38:
        /*0074*/ 	.word	0x00000008
.L_39:


//--------------------- .nv.info._Z33shared_hillis_steele_scan_forwardPfS_i --------------------------
	.section	.nv.info._Z33shared_hillis_steele_scan_forwardPfS_i,"",@"SHT_CUDA_INFO"
	.sectionflags	@""
	.align	4


	//----- nvinfo : EIATTR_CUDA_API_VERSION
	.align		4
        /*0000*/ 	.byte	0x04, 0x37
        /*0002*/ 	.short	(.L_41 - .L_40)
.L_40:
        /*0004*/ 	.word	0x00000082


	//----- nvinfo : EIATTR_KPARAM_INFO
	.align		4
.L_41:
        /*0008*/ 	.byte	0x04, 0x17
        /*000a*/ 	.short	(.L_43 - .L_42)
.L_42:
        /*000c*/ 	.word	0x00000000
        /*0010*/ 	.short	0x0002
        /*0012*/ 	.short	0x0010
        /*0014*/ 	.byte	0x00, 0xf0, 0x11, 0x00


	//----- nvinfo : EIATTR_KPARAM_INFO
	.align		4
.L_43:
        /*0018*/ 	.byte	0x04, 0x17
        /*001a*/ 	.short	(.L_45 - .L_44)
.L_44:
        /*001c*/ 	.word	0x00000000
        /*0020*/ 	.short	0x0001
        /*0022*/ 	.short	0x0008
        /*0024*/ 	.byte	0x00, 0xf5, 0x21, 0x00


	//----- nvinfo : EIATTR_KPARAM_INFO
	.align		4
.L_45:
        /*0028*/ 	.byte	0x04, 0x17
        /*002a*/ 	.short	(.L_47 - .L_46)
.L_46:
        /*002c*/ 	.word	0x00000000
        /*0030*/ 	.short	0x0000
        /*0032*/ 	.short	0x0000
        /*0034*/ 	.byte	0x00, 0xf5, 0x21, 0x00


	//----- nvinfo : EIATTR_SPARSE_MMA_MASK
	.align		4
.L_47:
        /*0038*/ 	.byte	0x03, 0x50
        /*003a*/ 	.short	0x0000


	//----- nvinfo : EIATTR_MAXREG_COUNT
	.align		4
        /*003c*/ 	.byte	0x03, 0x1b
        /*003e*/ 	.short	0x00ff


	//----- nvinfo : EIATTR_NUM_BARRIERS
	.align		4
        /*0040*/ 	.byte	0x02, 0x4c
        /*0042*/ 	.byte	0x01
	.zero		1


	//----- nvinfo : EIATTR_MERCURY_ISA_VERSION
	.align		4
        /*0044*/ 	.byte	0x03, 0x5f
        /*0046*/ 	.short	0x0101


	//----- nvinfo : EIATTR_VRC_CTA_INIT_COUNT
	.align		4
        /*0048*/ 	.byte	0x02, 0x4a
	.zero		1
	.zero		1


	//----- nvinfo : EIATTR_EXIT_INSTR_OFFSETS
	.align		4
        /*004c*/ 	.byte	0x04, 0x1c
        /*004e*/ 	.short	(.L_49 - .L_48)


	//   ....[0]....
.L_48:
        /*0050*/ 	.word	0x00000040


	//   ....[1]....
        /*0054*/ 	.word	0x00000140


	//   ....[2]....
        /*0058*/ 	.word	0x00000230


	//----- nvinfo : EIATTR_CBANK_PARAM_SIZE
	.align		4
.L_49:
        /*005c*/ 	.byte	0x03, 0x19
        /*005e*/ 	.short	0x0014


	//----- nvinfo : EIATTR_PARAM_CBANK
	.align		4
        /*0060*/ 	.byte	0x04, 0x0a
        /*0062*/ 	.short	(.L_51 - .L_50)
	.align		4
.L_50:
        /*0064*/ 	.word	index@(.nv.constant0._Z33shared_hillis_steele_scan_forwardPfS_i)
        /*0068*/ 	.short	0x0380
        /*006a*/ 	.short	0x0014


	//----- nvinfo : EIATTR_SW_WAR
	.align		4
.L_51:
        /*006c*/ 	.byte	0x04, 0x36
        /*006e*/ 	.short	(.L_53 - .L_52)
.L_52:
        /*0070*/ 	.word	0x00000008
.L_53:


//--------------------- .nv.info._Z27hillis_steele_scan_backwardPfS_ --------------------------
	.section	.nv.info._Z27hillis_steele_scan_backwardPfS_,"",@"SHT_CUDA_INFO"
	.sectionflags	@""
	.align	4


	//----- nvinfo : EIATTR_CUDA_API_VERSION
	.align		4
        /*0000*/ 	.byte	0x04, 0x37
        /*0002*/ 	.short	(.L_55 - .L_54)
.L_54:
        /*0004*/ 	.word	0x00000082


	//----- nvinfo : EIATTR_KPARAM_INFO
	.align		4
.L_55:
        /*0008*/ 	.byte	0x04, 0x17
        /*000a*/ 	.short	(.L_57 - .L_56)
.L_56:
        /*000c*/ 	.word	0x00000000
        /*0010*/ 	.short	0x0001
        /*0012*/ 	.short	0x0008
        /*0014*/ 	.byte	0x00, 0xf5, 0x21, 0x00


	//----- nvinfo : EIATTR_KPARAM_INFO
	.align		4
.L_57:
        /*0018*/ 	.byte	0x04, 0x17
        /*001a*/ 	.short	(.L_59 - .L_58)
.L_58:
        /*001c*/ 	.word	0x00000000
        /*0020*/ 	.short	0x0000
        /*0022*/ 	.short	0x0000
        /*0024*/ 	.byte	0x00, 0xf5, 0x21, 0x00


	//----- nvinfo : EIATTR_SPARSE_MMA_MASK
	.align		4
.L_59:
        /*0028*/ 	.byte	0x03, 0x50
        /*002a*/ 	.short	0x0000


	//----- nvinfo : EIATTR_MAXREG_COUNT
	.align		4
        /*002c*/ 	.byte	0x03, 0x1b
        /*002e*/ 	.short	0x00ff


	//----- nvinfo : EIATTR_NUM_BARRIERS
	.align		4
        /*0030*/ 	.byte	0x02, 0x4c
        /*0032*/ 	.byte	0x01
	.zero		1


	//----- nvinfo : EIATTR_MERCURY_ISA_VERSION
	.align		4
        /*0034*/ 	.byte	0x03, 0x5f
        /*0036*/ 	.short	0x0101


	//----- nvinfo : EIATTR_VRC_CTA_INIT_COUNT
	.align		4
        /*0038*/ 	.byte	0x02, 0x4a
	.zero		1
	.zero		1


	//----- nvinfo : EIATTR_EXIT_INSTR_OFFSETS
	.align		4
        /*003c*/ 	.byte	0x04, 0x1c
        /*003e*/ 	.short	(.L_61 - .L_60)


	//   ....[0]....
.L_60:
        /*0040*/ 	.word	0x000000d0


	//   ....[1]....
        /*0044*/ 	.word	0x000001b0


	//----- nvinfo : EIATTR_CRS_STACK_SIZE
	.align		4
.L_61:
        /*0048*/ 	.byte	0x04, 0x1e
        /*004a*/ 	.short	(.L_63 - .L_62)
.L_62:
        /*004c*/ 	.word	0x00000000


	//----- nvinfo : EIATTR_CBANK_PARAM_SIZE
	.align		4
.L_63:
        /*0050*/ 	.byte	0x03, 0x19
        /*0052*/ 	.short	0x0010


	//----- nvinfo : EIATTR_PARAM_CBANK
	.align		4
        /*0054*/ 	.byte	0x04, 0x0a
        /*0056*/ 	.short	(.L_65 - .L_64)
	.align		4
.L_64:
        /*0058*/ 	.word	index@(.nv.constant0._Z27hillis_steele_scan_backwardPfS_)
        /*005c*/ 	.short	0x0380
        /*005e*/ 	.short	0x0010


	//----- nvinfo : EIATTR_SW_WAR
	.align		4
.L_65:
        /*0060*/ 	.byte	0x04, 0x36
        /*0062*/ 	.short	(.L_67 - .L_66)
.L_66:
        /*0064*/ 	.word	0x00000008
.L_67:


//--------------------- .nv.info._Z26hillis_steele_scan_forwardPfS_i --------------------------
	.section	.nv.info._Z26hillis_steele_scan_forwardPfS_i,"",@"SHT_CUDA_INFO"
	.sectionflags	@""
	.align	4


	//----- nvinfo : EIATTR_CUDA_API_VERSION
	.align		4
        /*0000*/ 	.byte	0x04, 0x37
        /*0002*/ 	.short	(.L_69 - .L_68)
.L_68:
        /*0004*/ 	.word	0x00000082


	//----- nvinfo : EIATTR_KPARAM_INFO
	.align		4
.L_69:
        /*0008*/ 	.byte	0x04, 0x17
        /*000a*/ 	.short	(.L_71 - .L_70)
.L_70:
        /*000c*/ 	.word	0x00000000
        /*0010*/ 	.short	0x0002
        /*0012*/ 	.short	0x0010
        /*0014*/ 	.byte	0x00, 0xf0, 0x11, 0x00


	//----- nvinfo : EIATTR_KPARAM_INFO
	.align		4
.L_71:
        /*0018*/ 	.byte	0x04, 0x17
        /*001a*/ 	.short	(.L_73 - .L_72)
.L_72:
        /*001c*/ 	.word	0x00000000
        /*0020*/ 	.short	0x0001
        /*0022*/ 	.short	0x0008
        /*0024*/ 	.byte	0x00, 0xf5, 0x21, 0x00


	//----- nvinfo : EIATTR_KPARAM_INFO
	.align		4
.L_73:
        /*0028*/ 	.byte	0x04, 0x17
        /*002a*/ 	.short	(.L_75 - .L_74)
.L_74:
        /*002c*/ 	.word	0x00000000
        /*0030*/ 	.short	0x0000
        /*0032*/ 	.short	0x0000
        /*0034*/ 	.byte	0x00, 0xf5, 0x21, 0x00


	//----- nvinfo : EIATTR_SPARSE_MMA_MASK
	.align		4
.L_75:
        /*0038*/ 	.byte	0x03, 0x50
        /*003a*/ 	.short	0x0000


	//----- nvinfo : EIATTR_MAXREG_COUNT
	.align		4
        /*003c*/ 	.byte	0x03, 0x1b
        /*003e*/ 	.short	0x00ff


	//----- nvinfo : EIATTR_NUM_BARRIERS
	.align		4
        /*0040*/ 	.byte	0x02, 0x4c
        /*0042*/ 	.byte	0x01
	.zero		1


	//----- nvinfo : EIATTR_MERCURY_ISA_VERSION
	.align		4
        /*0044*/ 	.byte	0x03, 0x5f
        /*0046*/ 	.short	0x0101


	//----- nvinfo : EIATTR_VRC_CTA_INIT_COUNT
	.align		4
        /*0048*/ 	.byte	0x02, 0x4a
	.zero		1
	.zero		1


	//----- nvinfo : EIATTR_EXIT_INSTR_OFFSETS
	.align		4
        /*004c*/ 	.byte	0x04, 0x1c
        /*004e*/ 	.short	(.L_77 - .L_76)


	//   ....[0]....
.L_76:
        /*0050*/ 	.word	0x00000100


	//   ....[1]....
        /*0054*/ 	.word	0x000001f0


	//----- nvinfo : EIATTR_CRS_STACK_SIZE
	.align		4
.L_77:
        /*0058*/ 	.byte	0x04, 0x1e
        /*005a*/ 	.short	(.L_79 - .L_78)
.L_78:
        /*005c*/ 	.word	0x00000000


	//----- nvinfo : EIATTR_CBANK_PARAM_SIZE
	.align		4
.L_79:
        /*0060*/ 	.byte	0x03, 0x19
        /*0062*/ 	.short	0x0014


	//----- nvinfo : EIATTR_PARAM_CBANK
	.align		4
        /*0064*/ 	.byte	0x04, 0x0a
        /*0066*/ 	.short	(.L_81 - .L_80)
	.align		4
.L_80:
        /*0068*/ 	.word	index@(.nv.constant0._Z26hillis_steele_scan_forwardPfS_i)
        /*006c*/ 	.short	0x0380
        /*006e*/ 	.short	0x0014


	//----- nvinfo : EIATTR_SW_WAR
	.align		4
.L_81:
        /*0070*/ 	.byte	0x04, 0x36
        /*0072*/ 	.short	(.L_83 - .L_82)
.L_82:
        /*0074*/ 	.word	0x00000008
.L_83:


//--------------------- .nv.callgraph             --------------------------
	.section	.nv.callgraph,"",@"SHT_CUDA_CALLGRAPH"
	.align	4
	.sectionentsize	8
	.align		4
        /*0000*/ 	.word	0x00000000
	.align		4
        /*0004*/ 	.word	0xffffffff
	.align		4
        /*0008*/ 	.word	0x00000000
	.align		4
        /*000c*/ 	.word	0xfffffffe
	.align		4
        /*0010*/ 	.word	0x00000000
	.align		4
        /*0014*/ 	.word	0xfffffffd
	.align		4
        /*0018*/ 	.word	0x00000000
	.align		4
        /*001c*/ 	.word	0xfffffffc


//--------------------- .text._Z34shared_hillis_steele_scan_backwardPfS_i --------------------------
	.section	.text._Z34shared_hillis_steele_scan_backwardPfS_i,"ax",@progbits
	.align	128
        .global         _Z34shared_hillis_steele_scan_backwardPfS_i
        .type           _Z34shared_hillis_steele_scan_backwardPfS_i,@function
        .size           _Z34shared_hillis_steele_scan_backwardPfS_i,(.L_x_10 - _Z34shared_hillis_steele_scan_backwardPfS_i)
        .other          _Z34shared_hillis_steele_scan_backwardPfS_i,@"STO_CUDA_ENTRY STV_DEFAULT"
_Z34shared_hillis_steele_scan_backwardPfS_i:
.text._Z34shared_hillis_steele_scan_backwardPfS_i:
[----:B------:R-:W-:Y:S01]  /*0000*/  LDC R1, c[0x0][0x37c] ;  /* 0x0000df00ff017b82 */ /* 0x000fe20000000800 */
[----:B------:R-:W0:Y:S01]  /*0010*/  S2R R7, SR_TID.X ;  /* 0x0000000000077919 */ /* 0x000e220000002100 */
[----:B------:R-:W0:Y:S02]  /*0020*/  LDCU UR4, c[0x0][0x390] ;  /* 0x00007200ff0477ac */ /* 0x000e240008000800 */
[----:B0-----:R-:W-:-:S13]  /*0030*/  ISETP.GE.AND P0, PT, R7, UR4, PT ;  /* 0x0000000407007c0c */ /* 0x001fda000bf06270 */
[----:B------:R-:W-:Y:S05]  /*0040*/  @P0 EXIT ;  /* 0x000000000000094d */ /* 0x000fea0003800000 */
[----:B------:R-:W0:Y:S01]  /*0050*/  LDC.64 R2, c[0x0][0x388] ;  /* 0x0000e200ff027b82 */ /* 0x000e220000000a00 */
[----:B------:R-:W1:Y:S01]  /*0060*/  LDCU.64 UR6, c[0x0][0x358] ;  /* 0x00006b00ff0677ac */ /* 0x000e620008000a00 */
[----:B0-----:R-:W-:-:S05]  /*0070*/  IMAD.WIDE.U32 R2, R7, 0x4, R2 ;  /* 0x0000000407027825 */ /* 0x001fca00078e0002 */
[----:B-1----:R-:W2:Y:S01]  /*0080*/  LDG.E R5, desc[UR6][R2.64] ;  /* 0x0000000602057981 */ /* 0x002ea2000c1e1900 */
[----:B------:R-:W0:Y:S01]  /*0090*/  S2UR UR5, SR_CgaCtaId ;  /* 0x00000000000579c3 */ /* 0x000e220000008800 */
[----:B------:R-:W-:Y:S01]  /*00a0*/  UMOV UR4, 0x400 ;  /* 0x0000040000047882 */ /* 0x000fe20000000000 */
[----:B------:R-:W-:Y:S01]  /*00b0*/  ISETP.NE.AND P0, PT, R7, RZ, PT ;  /* 0x000000ff0700720c */ /* 0x000fe20003f05270 */
[----:B0-----:R-:W-:-:S06]  /*00c0*/  ULEA UR4, UR5, UR4, 0x18 ;  /* 0x0000000405047291 */ /* 0x001fcc000f8ec0ff */
[----:B------:R-:W-:-:S05]  /*00d0*/  LEA R0, R7, UR4, 0x2 ;  /* 0x0000000407007c11 */ /* 0x000fca000f8e10ff */
[----:B--2---:R0:W-:Y:S01]  /*00e0*/  STS [R0], R5 ;  /* 0x0000000500007388 */ /* 0x0041e20000000800 */
[----:B------:R-:W-:Y:S05]  /*00f0*/  @!P0 BRA `(.L_x_0) ;  /* 0x0000000000348947 */ /* 0x000fea0003800000 */
[----:B------:R-:W-:-:S07]  /*0100*/  IMAD.MOV.U32 R2, RZ, RZ, 0x1 ;  /* 0x00000001ff027424 */ /* 0x000fce00078e00ff */
.L_x_1:
[----:B------:R-:W-:Y:S05]  /*0110*/  WARPSYNC.ALL ;  /* 0x0000000000007948 */ /* 0x000fea0003800000 */
[----:B------:R-:W-:Y:S01]  /*0120*/  BAR.SYNC.DEFER_BLOCKING 0x0 ;  /* 0x0000000000007b1d */ /* 0x000fe20000010000 */
[----:B------:R-:W-:Y:S01]  /*0130*/  IADD3 R3, PT, PT, R7, -R2, RZ ;  /* 0x8000000207037210 */ /* 0x000fe20007ffe0ff */
[----:B------:R-:W-:-:S03]  /*0140*/  IMAD.SHL.U32 R2, R2, 0x2, RZ ;  /* 0x0000000202027824 */ /* 0x000fc600078e00ff */
[----:B------:R-:W-:Y:S02]  /*0150*/  LEA R3, R3, UR4, 0x2 ;  /* 0x0000000403037c11 */ /* 0x000fe4000f8e10ff */
[----:B------:R-:W-:-:S04]  /*0160*/  ISETP.GT.U32.AND P0, PT, R2, R7, PT ;  /* 0x000000070200720c */ /* 0x000fc80003f04070 */
[----:B------:R-:W-:Y:S01]  /*0170*/  LDS R3, [R3] ;  /* 0x0000000003037984 */ /* 0x000fe20000000800 */
[----:B------:R-:W-:Y:S06]  /*0180*/  BAR.SYNC.DEFER_BLOCKING 0x0 ;  /* 0x0000000000007b1d */ /* 0x000fec0000010000 */
[----:B------:R-:W0:Y:S02]  /*0190*/  LDS R4, [R0] ;  /* 0x0000000000047984 */ /* 0x000e240000000800 */
[----:B01----:R-:W-:-:S05]  /*01a0*/  FADD R5, R3, R4 ;  /* 0x0000000403057221 */ /* 0x003fca0000000000 */
[----:B------:R1:W-:Y:S01]  /*01b0*/  STS [R0], R5 ;  /* 0x0000000500007388 */ /* 0x0003e20000000800 */
[----:B------:R-:W-:Y:S05]  /*01c0*/  @!P0 BRA `(.L_x_1) ;  /* 0xfffffffc00d08947 */ /* 0x000fea000383ffff */
.L_x_0:
[----:B------:R-:W2:Y:S02]  /*01d0*/  LDC.64 R2, c[0x0][0x380] ;  /* 0x0000e000ff027b82 */ /* 0x000ea40000000a00 */
[----:B--2---:R-:W-:-:S05]  /*01e0*/  IMAD.WIDE.U32 R2, R7, 0x4, R2 ;  /* 0x0000000407027825 */ /* 0x004fca00078e0002 */
[----:B------:R-:W-:Y:S01]  /*01f0*/  STG.E desc[UR6][R2.64], R5 ;  /* 0x0000000502007986 */ /* 0x000fe2000c101906 */
[----:B------:R-:W-:Y:S05]  /*0200*/  EXIT ;  /* 0x000000000000794d */ /* 0x000fea0003800000 */
.L_x_2:
[----:B------:R-:W-:-:S00]  /*0210*/  BRA `(.L_x_2) ;  /* 0xfffffffc00fc7947 */ /* 0x000fc0000383ffff */
[----:B------:R-:W-:-:S00]  /*0220*/  NOP ;  /* 0x0000000000007918 */ /* 0x000fc00000000000 */
        /* <DEDUP_REMOVED lines=13> */
.L_x_10:


//--------------------- .text._Z33shared_hillis_steele_scan_forwardPfS_i --------------------------
	.section	.text._Z33shared_hillis_steele_scan_forwardPfS_i,"ax",@progbits
	.align	128
        .global         _Z33shared_hillis_steele_scan_forwardPfS_i
        .type           _Z33shared_hillis_steele_scan_forwardPfS_i,@function
        .size           _Z33shared_hillis_steele_scan_forwardPfS_i,(.L_x_11 - _Z33shared_hillis_steele_scan_forwardPfS_i)
        .other          _Z33shared_hillis_steele_scan_forwardPfS_i,@"STO_CUDA_ENTRY STV_DEFAULT"
_Z33shared_hillis_steele_scan_forwardPfS_i:
.text._Z33shared_hillis_steele_scan_forwardPfS_i:
        /* <DEDUP_REMOVED lines=11> */
[----:B------:R-:W-:Y:S02]  /*00b0*/  UISETP.GE.U32.AND UP0, UPT, UR8, 0x2, UPT ;  /* 0x000000020800788c */ /* 0x000fe4000bf06070 */
[----:B0-----:R-:W-:-:S06]  /*00c0*/  ULEA UR4, UR5, UR4, 0x18 ;  /* 0x0000000405047291 */ /* 0x001fcc000f8ec0ff */
[----:B------:R-:W-:-:S05]  /*00d0*/  LEA R0, R7, UR4, 0x2 ;  /* 0x0000000407007c11 */ /* 0x000fca000f8e10ff */
[----:B--2---:R0:W-:Y:S01]  /*00e0*/  STS [R0], R5 ;  /* 0x0000000500007388 */ /* 0x0041e20000000800 */
[----:B------:R-:W-:Y:S05]  /*00f0*/  BRA.U !UP0, `(.L_x_3) ;  /* 0x0000000108407547 */ /* 0x000fea000b800000 */
[----:B------:R-:W-:Y:S01]  /*0100*/  IMAD.MOV.U32 R3, RZ, RZ, 0x1 ;  /* 0x00000001ff037424 */ /* 0x000fe200078e00ff */
[----:B------:R-:W1:Y:S06]  /*0110*/  LDCU UR4, c[0x0][0x390] ;  /* 0x00007200ff0477ac */ /* 0x000e6c0008000800 */
.L_x_4:
[----:B------:R-:W-:-:S05]  /*0120*/  IMAD.IADD R2, R7, 0x1, R3 ;  /* 0x0000000107027824 */ /* 0x000fca00078e0203 */
[----:B-1----:R-:W-:-:S13]  /*0130*/  ISETP.GE.AND P0, PT, R2, UR4, PT ;  /* 0x0000000402007c0c */ /* 0x002fda000bf06270 */
[----:B--2---:R-:W-:Y:S05]  /*0140*/  @P0 EXIT ;  /* 0x000000000000094d */ /* 0x004fea0003800000 */
[----:B------:R-:W-:Y:S01]  /*0150*/  BAR.SYNC.DEFER_BLOCKING 0x0 ;  /* 0x0000000000007b1d */ /* 0x000fe20000010000 */
[C---:B------:R-:W-:Y:S02]  /*0160*/  LEA R4, R3.reuse, R0, 0x2 ;  /* 0x0000000003047211 */ /* 0x040fe400078e10ff */
[----:B------:R-:W-:-:S04]  /*0170*/  SHF.L.U32 R3, R3, 0x1, RZ ;  /* 0x0000000103037819 */ /* 0x000fc800000006ff */
[----:B------:R-:W-:Y:S01]  /*0180*/  ISETP.GE.AND P0, PT, R3, UR4, PT ;  /* 0x0000000403007c0c */ /* 0x000fe2000bf06270 */
[----:B------:R-:W-:Y:S01]  /*0190*/  LDS R2, [R0] ;  /* 0x0000000000027984 */ /* 0x000fe20000000800 */
[----:B------:R-:W-:Y:S06]  /*01a0*/  BAR.SYNC.DEFER_BLOCKING 0x0 ;  /* 0x0000000000007b1d */ /* 0x000fec0000010000 */
[----:B0-----:R-:W0:Y:S02]  /*01b0*/  LDS R5, [R4] ;  /* 0x0000000004057984 */ /* 0x001e240000000800 */
[----:B0-----:R-:W-:-:S05]  /*01c0*/  FADD R5, R2, R5 ;  /* 0x0000000502057221 */ /* 0x001fca0000000000 */
[----:B------:R2:W-:Y:S01]  /*01d0*/  STS [R4], R5 ;  /* 0x0000000504007388 */ /* 0x0005e20000000800 */
[----:B------:R-:W-:Y:S05]  /*01e0*/  @!P0 BRA `(.L_x_4) ;  /* 0xfffffffc00cc8947 */ /* 0x000fea000383ffff */
[----:B--2---:R1:W2:Y:S02]  /*01f0*/  LDS R5, [R0] ;  /* 0x0000000000057984 */ /* 0x0042a40000000800 */
.L_x_3:
[----:B------:R-:W3:Y:S02]  /*0200*/  LDC.64 R2, c[0x0][0x380] ;  /* 0x0000e000ff027b82 */ /* 0x000ee40000000a00 */
[----:B---3--:R-:W-:-:S05]  /*0210*/  IMAD.WIDE.U32 R2, R7, 0x4, R2 ;  /* 0x0000000407027825 */ /* 0x008fca00078e0002 */
[----:B--2---:R-:W-:Y:S01]  /*0220*/  STG.E desc[UR6][R2.64], R5 ;  /* 0x0000000502007986 */ /* 0x004fe2000c101906 */
[----:B------:R-:W-:Y:S05]  /*0230*/  EXIT ;  /* 0x000000000000794d */ /* 0x000fea0003800000 */
.L_x_5:
        /* <DEDUP_REMOVED lines=12> */
.L_x_11:


//--------------------- .text._Z27hillis_steele_scan_backwardPfS_ --------------------------
	.section	.text._Z27hillis_steele_scan_backwardPfS_,"ax",@progbits
	.align	128
        .global         _Z27hillis_steele_scan_backwardPfS_
        .type           _Z27hillis_steele_scan_backwardPfS_,@function
        .size           _Z27hillis_steele_scan_backwardPfS_,(.L_x_12 - _Z27hillis_steele_scan_backwardPfS_)
        .other          _Z27hillis_steele_scan_backwardPfS_,@"STO_CUDA_ENTRY STV_DEFAULT"
_Z27hillis_steele_scan_backwardPfS_:
.text._Z27hillis_steele_scan_backwardPfS_:
[----:B------:R-:W-:Y:S01]  /*0000*/  LDC R1, c[0x0][0x37c] ;  /* 0x0000df00ff017b82 */ /* 0x000fe20000000800 */
[----:B------:R-:W0:Y:S07]  /*0010*/  S2R R9, SR_CTAID.X ;  /* 0x0000000000097919 */ /* 0x000e2e0000002500 */
[----:B------:R-:W1:Y:S01]  /*0020*/  LDC.64 R2, c[0x0][0x388] ;  /* 0x0000e200ff027b82 */ /* 0x000e620000000a00 */
[----:B------:R-:W0:Y:S01]  /*0030*/  LDCU UR6, c[0x0][0x360] ;  /* 0x00006c00ff0677ac */ /* 0x000e220008000800 */
[----:B------:R-:W0:Y:S01]  /*0040*/  S2R R0, SR_TID.X ;  /* 0x0000000000007919 */ /* 0x000e220000002100 */
[----:B------:R-:W2:Y:S05]  /*0050*/  LDCU.64 UR4, c[0x0][0x358] ;  /* 0x00006b00ff0477ac */ /* 0x000eaa0008000a00 */
[----:B------:R-:W3:Y:S01]  /*0060*/  LDC.64 R6, c[0x0][0x380] ;  /* 0x0000e000ff067b82 */ /* 0x000ee20000000a00 */
[----:B0-----:R-:W-:-:S04]  /*0070*/  IMAD R9, R9, UR6, R0 ;  /* 0x0000000609097c24 */ /* 0x001fc8000f8e0200 */
[----:B-1----:R-:W-:-:S06]  /*0080*/  IMAD.WIDE R2, R9, 0x4, R2 ;  /* 0x0000000409027825 */ /* 0x002fcc00078e0202 */
[----:B--2---:R-:W2:Y:S01]  /*0090*/  LDG.E R3, desc[UR4][R2.64] ;  /* 0x0000000402037981 */ /* 0x004ea2000c1e1900 */
[C---:B------:R-:W-:Y:S01]  /*00a0*/  ISETP.GE.AND P0, PT, R9.reuse, 0x1, PT ;  /* 0x000000010900780c */ /* 0x040fe20003f06270 */
[----:B---3--:R-:W-:-:S05]  /*00b0*/  IMAD.WIDE R4, R9, 0x4, R6 ;  /* 0x0000000409047825 */ /* 0x008fca00078e0206 */
[----:B--2---:R0:W-:Y:S07]  /*00c0*/  STG.E desc[UR4][R4.64], R3 ;  /* 0x0000000304007986 */ /* 0x0041ee000c101904 */
[----:B------:R-:W-:Y:S05]  /*00d0*/  @!P0 EXIT ;  /* 0x000000000000894d */ /* 0x000fea0003800000 */
[----:B------:R-:W-:-:S07]  /*00e0*/  HFMA2 R0, -RZ, RZ, 0, 5.9604644775390625e-08 ;  /* 0x00000001ff007431 */ /* 0x000fce00000001ff */
.L_x_6:
[----:B------:R-:W-:Y:S05]  /*00f0*/  WARPSYNC.ALL ;  /* 0x0000000000007948 */ /* 0x000fea0003800000 */
[----:B------:R-:W-:Y:S01]  /*0100*/  BAR.SYNC.DEFER_BLOCKING 0x0 ;  /* 0x0000000000007b1d */ /* 0x000fe20000010000 */
[----:B0-----:R-:W-:-:S05]  /*0110*/  IADD3 R3, PT, PT, R9, -R0, RZ ;  /* 0x8000000009037210 */ /* 0x001fca0007ffe0ff */
[----:B------:R-:W-:-:S06]  /*0120*/  IMAD.WIDE R2, R3, 0x4, R6 ;  /* 0x0000000403027825 */ /* 0x000fcc00078e0206 */
[----:B------:R-:W2:Y:S01]  /*0130*/  LDG.E R2, desc[UR4][R2.64] ;  /* 0x0000000402027981 */ /* 0x000ea2000c1e1900 */
[----:B------:R-:W-:Y:S06]  /*0140*/  BAR.SYNC.DEFER_BLOCKING 0x0 ;  /* 0x0000000000007b1d */ /* 0x000fec0000010000 */
[----:B-1----:R-:W2:Y:S01]  /*0150*/  LDG.E R11, desc[UR4][R4.64] ;  /* 0x00000004040b7981 */ /* 0x002ea2000c1e1900 */
[----:B------:R-:W-:-:S04]  /*0160*/  SHF.L.U32 R0, R0, 0x1, RZ ;  /* 0x0000000100007819 */ /* 0x000fc800000006ff */
[----:B------:R-:W-:Y:S01]  /*0170*/  ISETP.GT.AND P0, PT, R0, R9, PT ;  /* 0x000000090000720c */ /* 0x000fe20003f04270 */
[----:B--2---:R-:W-:-:S05]  /*0180*/  FADD R11, R2, R11 ;  /* 0x0000000b020b7221 */ /* 0x004fca0000000000 */
[----:B------:R1:W-:Y:S07]  /*0190*/  STG.E desc[UR4][R4.64], R11 ;  /* 0x0000000b04007986 */ /* 0x0003ee000c101904 */
[----:B------:R-:W-:Y:S05]  /*01a0*/  @!P0 BRA `(.L_x_6) ;  /* 0xfffffffc00d08947 */ /* 0x000fea000383ffff */
[----:B------:R-:W-:Y:S05]  /*01b0*/  EXIT ;  /* 0x000000000000794d */ /* 0x000fea0003800000 */
.L_x_7:
        /* <DEDUP_REMOVED lines=12> */
.L_x_12:


//--------------------- .text._Z26hillis_steele_scan_forwardPfS_i --------------------------
	.section	.text._Z26hillis_steele_scan_forwardPfS_i,"ax",@progbits
	.align	128
        .global         _Z26hillis_steele_scan_forwardPfS_i
        .type           _Z26hillis_steele_scan_forwardPfS_i,@function
        .size           _Z26hillis_steele_scan_forwardPfS_i,(.L_x_13 - _Z26hillis_steele_scan_forwardPfS_i)
        .other          _Z26hillis_steele_scan_forwardPfS_i,@"STO_CUDA_ENTRY STV_DEFAULT"
_Z26hillis_steele_scan_forwardPfS_i:
.text._Z26hillis_steele_scan_forwardPfS_i:
[----:B------:R-:W-:Y:S01]  /*0000*/  LDC R1, c[0x0][0x37c] ;  /* 0x0000df00ff017b82 */ /* 0x000fe20000000800 */
[----:B------:R-:W0:Y:S07]  /*0010*/  S2R R9, SR_CTAID.X ;  /* 0x0000000000097919 */ /* 0x000e2e0000002500 */
[----:B------:R-:W1:Y:S01]  /*0020*/  LDC.64 R2, c[0x0][0x388] ;  /* 0x0000e200ff027b82 */ /* 0x000e620000000a00 */
[----:B------:R-:W0:Y:S01]  /*0030*/  LDCU UR6, c[0x0][0x360] ;  /* 0x00006c00ff0677ac */ /* 0x000e220008000800 */
[----:B------:R-:W0:Y:S01]  /*0040*/  S2R R0, SR_TID.X ;  /* 0x0000000000007919 */ /* 0x000e220000002100 */
[----:B------:R-:W2:Y:S05]  /*0050*/  LDCU.64 UR4, c[0x0][0x358] ;  /* 0x00006b00ff0477ac */ /* 0x000eaa0008000a00 */
[----:B------:R-:W3:Y:S08]  /*0060*/  LDC R13, c[0x0][0x390] ;  /* 0x0000e400ff0d7b82 */ /* 0x000ef00000000800 */
[----:B------:R-:W4:Y:S01]  /*0070*/  LDC.64 R6, c[0x0][0x380] ;  /* 0x0000e000ff067b82 */ /* 0x000f220000000a00 */
[----:B0-----:R-:W-:-:S04]  /*0080*/  IMAD R9, R9, UR6, R0 ;  /* 0x0000000609097c24 */ /* 0x001fc8000f8e0200 */
[----:B-1----:R-:W-:-:S06]  /*0090*/  IMAD.WIDE R2, R9, 0x4, R2 ;  /* 0x0000000409027825 */ /* 0x002fcc00078e0202 */
[----:B--2---:R-:W2:Y:S01]  /*00a0*/  LDG.E R3, desc[UR4][R2.64] ;  /* 0x0000000402037981 */ /* 0x004ea2000c1e1900 */
[C---:B------:R-:W-:Y:S01]  /*00b0*/  IADD3 R0, PT, PT, R9.reuse, 0x1, RZ ;  /* 0x0000000109007810 */ /* 0x040fe20007ffe0ff */
[----:B----4-:R-:W-:-:S03]  /*00c0*/  IMAD.WIDE R4, R9, 0x4, R6 ;  /* 0x0000000409047825 */ /* 0x010fc600078e0206 */
[----:B---3--:R-:W-:-:S04]  /*00d0*/  ISETP.GE.AND P0, PT, R0, R13, PT ;  /* 0x0000000d0000720c */ /* 0x008fc80003f06270 */
[----:B------:R-:W-:Y:S01]  /*00e0*/  ISETP.LT.OR P0, PT, R13, 0x2, P0 ;  /* 0x000000020d00780c */ /* 0x000fe20000701670 */
[----:B--2---:R0:W-:-:S12]  /*00f0*/  STG.E desc[UR4][R4.64], R3 ;  /* 0x0000000304007986 */ /* 0x0041d8000c101904 */
[----:B------:R-:W-:Y:S05]  /*0100*/  @P0 EXIT ;  /* 0x000000000000094d */ /* 0x000fea0003800000 */
[----:B------:R-:W-:-:S07]  /*0110*/  HFMA2 R8, -RZ, RZ, 0, 5.9604644775390625e-08 ;  /* 0x00000001ff087431 */ /* 0x000fce00000001ff */
.L_x_8:
[----:B------:R-:W-:Y:S05]  /*0120*/  WARPSYNC.ALL ;  /* 0x0000000000007948 */ /* 0x000fea0003800000 */
[----:B------:R-:W-:Y:S01]  /*0130*/  BAR.SYNC.DEFER_BLOCKING 0x0 ;  /* 0x0000000000007b1d */ /* 0x000fe20000010000 */
[----:B0-----:R-:W-:-:S05]  /*0140*/  IMAD.WIDE R2, R0, 0x4, R6 ;  /* 0x0000000400027825 */ /* 0x001fca00078e0206 */
[----:B------:R-:W2:Y:S02]  /*0150*/  LDG.E R0, desc[UR4][R4.64] ;  /* 0x0000000404007981 */ /* 0x000ea4000c1e1900 */
[----:B------:R-:W-:Y:S06]  /*0160*/  BAR.SYNC.DEFER_BLOCKING 0x0 ;  /* 0x0000000000007b1d */ /* 0x000fec0000010000 */
[----:B------:R-:W2:Y:S01]  /*0170*/  LDG.E R11, desc[UR4][R2.64] ;  /* 0x00000004020b7981 */ /* 0x000ea2000c1e1900 */
[----:B------:R-:W-:Y:S01]  /*0180*/  SHF.L.U32 R8, R8, 0x1, RZ ;  /* 0x0000000108087819 */ /* 0x000fe200000006ff */
[----:B--2---:R-:W-:-:S03]  /*0190*/  FADD R11, R0, R11 ;  /* 0x0000000b000b7221 */ /* 0x004fc60000000000 */
[----:B------:R-:W-:Y:S02]  /*01a0*/  IADD3 R0, PT, PT, R9, R8, RZ ;  /* 0x0000000809007210 */ /* 0x000fe40007ffe0ff */
[----:B------:R1:W-:Y:S02]  /*01b0*/  STG.E desc[UR4][R2.64], R11 ;  /* 0x0000000b02007986 */ /* 0x0003e4000c101904 */
[----:B------:R-:W-:-:S04]  /*01c0*/  VIMNMX R10, PT, PT, R8, R0, !PT ;  /* 0x00000000080a7248 */ /* 0x000fc80007fe0100 */
[----:B------:R-:W-:-:S13]  /*01d0*/  ISETP.GE.AND P0, PT, R10, R13, PT ;  /* 0x0000000d0a00720c */ /* 0x000fda0003f06270 */
[----:B-1----:R-:W-:Y:S05]  /*01e0*/  @!P0 BRA `(.L_x_8) ;  /* 0xfffffffc00cc8947 */ /* 0x002fea000383ffff */
[----:B------:R-:W-:Y:S05]  /*01f0*/  EXIT ;  /* 0x000000000000794d */ /* 0x000fea0003800000 */
.L_x_9:
        /* <DEDUP_REMOVED lines=16> */
.L_x_13:


//--------------------- .nv.shared._Z34shared_hillis_steele_scan_backwardPfS_i --------------------------
	.section	.nv.shared._Z34shared_hillis_steele_scan_backwardPfS_i,"aw",@nobits
	.sectionflags	@""
	.align	16
	.zero		1024


//--------------------- .nv.shared.reserved.0     --------------------------
	.section	.nv.shared.reserved.0,"aw",@nobits
	.weak		__nv_reservedSMEM_offset_0_alias
	.size		__nv_reservedSMEM_offset_0_alias, 0, 64
	.other		__nv_reservedSMEM_offset_0_alias,@"STO_CUDA_RESERVED_SHARED STV_DEFAULT"
__nv_reservedSMEM_offset_0_alias:
	.zero		0
	.zero		64


//--------------------- .nv.shared._Z33shared_hillis_steele_scan_forwardPfS_i --------------------------
	.section	.nv.shared._Z33shared_hillis_steele_scan_forwardPfS_i,"aw",@nobits
	.sectionflags	@""
	.align	16
	.zero		1024


//--------------------- .nv.shared._Z27hillis_steele_scan_backwardPfS_ --------------------------
	.section	.nv.shared._Z27hillis_steele_scan_backwardPfS_,"aw",@nobits
	.sectionflags	@""
	.align	16
	.zero		1024


//--------------------- .nv.shared._Z26hillis_steele_scan_forwardPfS_i --------------------------
	.section	.nv.shared._Z26hillis_steele_scan_forwardPfS_i,"aw",@nobits
	.sectionflags	@""
	.align	16
	.zero		1024


//--------------------- .nv.constant0._Z34shared_hillis_steele_scan_backwardPfS_i --------------------------
	.section	.nv.constant0._Z34shared_hillis_steele_scan_backwardPfS_i,"a",@progbits
	.sectionflags	@""
	.align	4
.nv.constant0._Z34shared_hillis_steele_scan_backwardPfS_i:
	.zero		916


//--------------------- .nv.constant0._Z33shared_hillis_steele_scan_forwardPfS_i --------------------------
	.section	.nv.constant0._Z33shared_hillis_steele_scan_forwardPfS_i,"a",@progbits
	.sectionflags	@""
	.align	4
.nv.constant0._Z33shared_hillis_steele_scan_forwardPfS_i:
	.zero		916


//--------------------- .nv.constant0._Z27hillis_steele_scan_backwardPfS_ --------------------------
	.section	.nv.constant0._Z27hillis_steele_scan_backwardPfS_,"a",@progbits
	.sectionflags	@""
	.align	4
.nv.constant0._Z27hillis_steele_scan_backwardPfS_:
	.zero		912


//--------------------- .nv.constant0._Z26hillis_steele_scan_forwardPfS_i --------------------------
	.section	.nv.constant0._Z26hillis_steele_scan_forwardPfS_i,"a",@progbits
	.sectionflags	@""
	.align	4
.nv.constant0._Z26hillis_steele_scan_forwardPfS_i:
	.zero		916


//--------------------- SYMBOLS --------------------------

	.type		.nv.reservedSmem.offset0,@object
	.size		.nv.reservedSmem.offset0,0x4
	.type		.nv.reservedSmem.cap,@object
	.size		.nv.reservedSmem.cap,0x4
